//
// Generated by NVIDIA NVVM Compiler
//
// Compiler Build ID: CL-36424714
// Cuda compilation tools, release 13.0, V13.0.88
// Based on NVVM 20.0.0
//

.version 9.0
.target sm_100
.address_size 64

	// .globl	_Z10copy_arrayPfS_ii

.visible .entry _Z10copy_arrayPfS_ii(
	.param .u64 .ptr .align 1 _Z10copy_arrayPfS_ii_param_0,
	.param .u64 .ptr .align 1 _Z10copy_arrayPfS_ii_param_1,
	.param .u32 _Z10copy_arrayPfS_ii_param_2,
	.param .u32 _Z10copy_arrayPfS_ii_param_3
)
{
	.reg .pred 	%p<2>;
	.reg .b32 	%r<11>;
	.reg .b32 	%f<2>;
	.reg .b64 	%rd<8>;

	ld.param.u64 	%rd1, [_Z10copy_arrayPfS_ii_param_0];
	ld.param.u64 	%rd2, [_Z10copy_arrayPfS_ii_param_1];
	ld.param.u32 	%r2, [_Z10copy_arrayPfS_ii_param_2];
	ld.param.u32 	%r3, [_Z10copy_arrayPfS_ii_param_3];
	mov.u32 	%r4, %tid.x;
	mov.u32 	%r5, %tid.y;
	mov.u32 	%r6, %ctaid.y;
	mov.u32 	%r7, %ctaid.x;
	mad.lo.s32 	%r8, %r2, %r6, %r7;
	mad.lo.s32 	%r9, %r2, %r5, %r4;
	mad.lo.s32 	%r1, %r8, %r3, %r9;
	mul.lo.s32 	%r10, %r2, %r2;
	setp.ge.s32 	%p1, %r1, %r10;
	@%p1 bra 	$L__BB0_2;
	cvta.to.global.u64 	%rd3, %rd1;
	cvta.to.global.u64 	%rd4, %rd2;
	mul.wide.s32 	%rd5, %r1, 4;
	add.s64 	%rd6, %rd3, %rd5;
	ld.global.f32 	%f1, [%rd6];
	add.s64 	%rd7, %rd4, %rd5;
	st.global.f32 	[%rd7], %f1;
$L__BB0_2:
	ret;

}
	// .globl	_Z6updatePfS_ifffi
.visible .entry _Z6updatePfS_ifffi(
	.param .u64 .ptr .align 1 _Z6updatePfS_ifffi_param_0,
	.param .u64 .ptr .align 1 _Z6updatePfS_ifffi_param_1,
	.param .u32 _Z6updatePfS_ifffi_param_2,
	.param .f32 _Z6updatePfS_ifffi_param_3,
	.param .f32 _Z6updatePfS_ifffi_param_4,
	.param .f32 _Z6updatePfS_ifffi_param_5,
	.param .u32 _Z6updatePfS_ifffi_param_6
)
{
	.reg .pred 	%p<8>;
	.reg .b32 	%r<17>;
	.reg .b32 	%f<17>;
	.reg .b64 	%rd<12>;

	ld.param.u64 	%rd1, [_Z6updatePfS_ifffi_param_0];
	ld.param.u64 	%rd2, [_Z6updatePfS_ifffi_param_1];
	ld.param.u32 	%r3, [_Z6updatePfS_ifffi_param_2];
	ld.param.f32 	%f1, [_Z6updatePfS_ifffi_param_3];
	ld.param.f32 	%f2, [_Z6updatePfS_ifffi_param_4];
	ld.param.f32 	%f3, [_Z6updatePfS_ifffi_param_5];
	ld.param.u32 	%r4, [_Z6updatePfS_ifffi_param_6];
	mov.u32 	%r5, %tid.x;
	mov.u32 	%r6, %tid.y;
	mov.u32 	%r7, %ctaid.y;
	mov.u32 	%r8, %ctaid.x;
	mad.lo.s32 	%r9, %r3, %r7, %r8;
	mad.lo.s32 	%r10, %r3, %r6, %r5;
	mad.lo.s32 	%r1, %r9, %r4, %r10;
	mul.lo.s32 	%r2, %r3, %r3;
	setp.ge.s32 	%p1, %r1, %r2;
	@%p1 bra 	$L__BB1_4;
	setp.le.s32 	%p2, %r1, %r3;
	not.b32 	%r11, %r3;
	add.s32 	%r12, %r2, %r11;
	setp.ge.s32 	%p3, %r1, %r12;
	or.pred  	%p4, %p2, %p3;
	@%p4 bra 	$L__BB1_4;
	rem.s32 	%r13, %r1, %r3;
	setp.eq.s32 	%p5, %r13, 0;
	add.s32 	%r15, %r3, -1;
	setp.eq.s32 	%p6, %r13, %r15;
	or.pred  	%p7, %p5, %p6;
	@%p7 bra 	$L__BB1_4;
	cvta.to.global.u64 	%rd3, %rd2;
	mul.wide.s32 	%rd4, %r1, 4;
	add.s64 	%rd5, %rd3, %rd4;
	ld.global.f32 	%f4, [%rd5];
	mul.f32 	%f5, %f2, %f3;
	mul.f32 	%f6, %f1, %f1;
	div.rn.f32 	%f7, %f5, %f6;
	ld.global.f32 	%f8, [%rd5+4];
	ld.global.f32 	%f9, [%rd5+-4];
	add.f32 	%f10, %f8, %f9;
	mul.wide.s32 	%rd6, %r3, 4;
	add.s64 	%rd7, %rd5, %rd6;
	ld.global.f32 	%f11, [%rd7];
	add.f32 	%f12, %f10, %f11;
	sub.s32 	%r16, %r1, %r3;
	mul.wide.s32 	%rd8, %r16, 4;
	add.s64 	%rd9, %rd3, %rd8;
	ld.global.f32 	%f13, [%rd9];
	add.f32 	%f14, %f12, %f13;
	fma.rn.f32 	%f15, %f4, 0fC0800000, %f14;
	fma.rn.f32 	%f16, %f7, %f15, %f4;
	cvta.to.global.u64 	%rd10, %rd1;
	add.s64 	%rd11, %rd10, %rd4;
	st.global.f32 	[%rd11], %f16;
$L__BB1_4:
	ret;

}


// ===== COMPILED SASS (sm_100) =====

	.target	sm_100

	.elftype	@"ET_EXEC"


//--------------------- .note.nv.tkinfo           --------------------------
	.section	.note.nv.tkinfo,"",@"SHT_NOTE"
	.sectionflags	@"SHF_NOTE_NV_TKINFO"
	.tkinfo
        /*0018*/ 	.word	0x00000002
        /*0030*/ 	.string	""
        /*0030*/ 	.string	"ptxas"
        /*0030*/ 	.string	"Cuda compilation tools, release 13.0, V13.0.88"
        /*0030*/ 	.string	"Build cuda_13.0.r13.0/compiler.36424714_0"
        /*0030*/ 	.string	"-arch sm_100 -m 64 "



//--------------------- .note.nv.cuinfo           --------------------------
	.section	.note.nv.cuinfo,"",@"SHT_NOTE"
	.sectionflags	@"SHF_NOTE_NV_CUINFO"
        /*0018*/ 	.short	0x0002
        /*001a*/ 	.short	0x0064
        /*001c*/ 	.short	0x0082
	.zero		2


//--------------------- .nv.info                  --------------------------
	.section	.nv.info,"",@"SHT_CUDA_INFO"
	.align	4


	//----- nvinfo : EIATTR_REGCOUNT
	.align		4
        /*0000*/ 	.byte	0x04, 0x2f
        /*0002*/ 	.short	(.L_1 - .L_0)
	.align		4
.L_0:
        /*0004*/ 	.word	index@(_Z10copy_arrayPfS_ii)
        /*0008*/ 	.word	0x0000000a


	//----- nvinfo : EIATTR_FRAME_SIZE
	.align		4
.L_1:
        /*000c*/ 	.byte	0x04, 0x11
        /*000e*/ 	.short	(.L_3 - .L_2)
	.align		4
.L_2:
        /*0010*/ 	.word	index@(_Z10copy_arrayPfS_ii)
        /*0014*/ 	.word	0x00000000


	//----- nvinfo : EIATTR_REGCOUNT
	.align		4
.L_3:
        /*0018*/ 	.byte	0x04, 0x2f
        /*001a*/ 	.short	(.L_5 - .L_4)
	.align		4
.L_4:
        /*001c*/ 	.word	index@(_Z6updatePfS_ifffi)
        /*0020*/ 	.word	0x00000012


	//----- nvinfo : EIATTR_FRAME_SIZE
	.align		4
.L_5:
        /*0024*/ 	.byte	0x04, 0x11
        /*0026*/ 	.short	(.L_7 - .L_6)
	.align		4
.L_6:
        /*0028*/ 	.word	index@($__internal_0_$__cuda_sm3x_div_rn_noftz_f32_slowpath)
        /*002c*/ 	.word	0x00000000


	//----- nvinfo : EIATTR_FRAME_SIZE
	.align		4
.L_7:
        /*0030*/ 	.byte	0x04, 0x11
        /*0032*/ 	.short	(.L_9 - .L_8)
	.align		4
.L_8:
        /*0034*/ 	.word	index@(_Z6updatePfS_ifffi)
        /*0038*/ 	.word	0x00000000


	//----- nvinfo : EIATTR_MIN_STACK_SIZE
	.align		4
.L_9:
        /*003c*/ 	.byte	0x04, 0x12
        /*003e*/ 	.short	(.L_11 - .L_10)
	.align		4
.L_10:
        /*0040*/ 	.word	index@(_Z6updatePfS_ifffi)
        /*0044*/ 	.word	0x00000000


	//----- nvinfo : EIATTR_MIN_STACK_SIZE
	.align		4
.L_11:
        /*0048*/ 	.byte	0x04, 0x12
        /*004a*/ 	.short	(.L_13 - .L_12)
	.align		4
.L_12:
        /*004c*/ 	.word	index@(_Z10copy_arrayPfS_ii)
        /*0050*/ 	.word	0x00000000
.L_13:


//--------------------- .nv.compat                --------------------------
	.section	.nv.compat,"",@"SHT_CUDA_COMPAT_INFO"
	.align	4
        /*0000*/ 	.byte	0x02, 0x09, 0x00, 0x00, 0x02, 0x02, 0x01, 0x00, 0x02, 0x05, 0x05, 0x00, 0x03, 0x07, 0x01, 0x01
        /*0010*/ 	.byte	0x02, 0x03, 0x00, 0x00, 0x02, 0x06, 0x01, 0x00, 0x04, 0x0b, 0x08, 0x00, 0x01, 0x00, 0x00, 0x00
        /*0020*/ 	.byte	0x00, 0x00, 0x00, 0x00


//--------------------- .nv.info._Z6updatePfS_ifffi --------------------------
	.section	.nv.info._Z6updatePfS_ifffi,"",@"SHT_CUDA_INFO"
	.sectionflags	@""
	.align	4


	//----- nvinfo : EIATTR_CUDA_API_VERSION
	.align		4
        /*0000*/ 	.byte	0x04, 0x37
        /*0002*/ 	.short	(.L_15 - .L_14)
.L_14:
        /*0004*/ 	.word	0x00000082


	//----- nvinfo : EIATTR_KPARAM_INFO
	.align		4
.L_15:
        /*0008*/ 	.byte	0x04, 0x17
        /*000a*/ 	.short	(.L_17 - .L_16)
.L_16:
        /*000c*/ 	.word	0x00000000
        /*0010*/ 	.short	0x0006
        /*0012*/ 	.short	0x0020
        /*0014*/ 	.byte	0x00, 0xf0, 0x11, 0x00


	//----- nvinfo : EIATTR_KPARAM_INFO
	.align		4
.L_17:
        /*0018*/ 	.byte	0x04, 0x17
        /*001a*/ 	.short	(.L_19 - .L_18)
.L_18:
        /*001c*/ 	.word	0x00000000
        /*0020*/ 	.short	0x0005
        /*0022*/ 	.short	0x001c
        /*0024*/ 	.byte	0x00, 0xf0, 0x11, 0x00


	//----- nvinfo : EIATTR_KPARAM_INFO
	.align		4
.L_19:
        /*0028*/ 	.byte	0x04, 0x17
        /*002a*/ 	.short	(.L_21 - .L_20)
.L_20:
        /*002c*/ 	.word	0x00000000
        /*0030*/ 	.short	0x0004
        /*0032*/ 	.short	0x0018
        /*0034*/ 	.byte	0x00, 0xf0, 0x11, 0x00


	//----- nvinfo : EIATTR_KPARAM_INFO
	.align		4
.L_21:
        /*0038*/ 	.byte	0x04, 0x17
        /*003a*/ 	.short	(.L_23 - .L_22)
.L_22:
        /*003c*/ 	.word	0x00000000
        /*0040*/ 	.short	0x0003
        /*0042*/ 	.short	0x0014
        /*0044*/ 	.byte	0x00, 0xf0, 0x11, 0x00


	//----- nvinfo : EIATTR_KPARAM_INFO
	.align		4
.L_23:
        /*0048*/ 	.byte	0x04, 0x17
        /*004a*/ 	.short	(.L_25 - .L_24)
.L_24:
        /*004c*/ 	.word	0x00000000
        /*0050*/ 	.short	0x0002
        /*0052*/ 	.short	0x0010
        /*0054*/ 	.byte	0x00, 0xf0, 0x11, 0x00


	//----- nvinfo : EIATTR_KPARAM_INFO
	.align		4
.L_25:
        /*0058*/ 	.byte	0x04, 0x17
        /*005a*/ 	.short	(.L_27 - .L_26)
.L_26:
        /*005c*/ 	.word	0x00000000
        /*0060*/ 	.short	0x0001
        /*0062*/ 	.short	0x0008
        /*0064*/ 	.byte	0x00, 0xf5, 0x21, 0x00


	//----- nvinfo : EIATTR_KPARAM_INFO
	.align		4
.L_27:
        /*0068*/ 	.byte	0x04, 0x17
        /*006a*/ 	.short	(.L_29 - .L_28)
.L_28:
        /*006c*/ 	.word	0x00000000
        /*0070*/ 	.short	0x0000
        /*0072*/ 	.short	0x0000
        /*0074*/ 	.byte	0x00, 0xf5, 0x21, 0x00


	//----- nvinfo : EIATTR_SPARSE_MMA_MASK
	.align		4
.L_29:
        /*0078*/ 	.byte	0x03, 0x50
        /*007a*/ 	.short	0x0000


	//----- nvinfo : EIATTR_MAXREG_COUNT
	.align		4
        /*007c*/ 	.byte	0x03, 0x1b
        /*007e*/ 	.short	0x00ff


	//----- nvinfo : EIATTR_MERCURY_ISA_VERSION
	.align		4
        /*0080*/ 	.byte	0x03, 0x5f
        /*0082*/ 	.short	0x0101


	//----- nvinfo : EIATTR_VRC_CTA_INIT_COUNT
	.align		4
        /*0084*/ 	.byte	0x02, 0x4a
	.zero		1
	.zero		1


	//----- nvinfo : EIATTR_EXIT_INSTR_OFFSETS
	.align		4
        /*0088*/ 	.byte	0x04, 0x1c
        /*008a*/ 	.short	(.L_31 - .L_30)


	//   ....[0]....
.L_30:
        /*008c*/ 	.word	0x000000c0


	//   ....[1]....
        /*0090*/ 	.word	0x00000110


	//   ....[2]....
        /*0094*/ 	.word	0x000002a0


	//   ....[3]....
        /*0098*/ 	.word	0x000004f0


	//----- nvinfo : EIATTR_CRS_STACK_SIZE
	.align		4
.L_31:
        /*009c*/ 	.byte	0x04, 0x1e
        /*009e*/ 	.short	(.L_33 - .L_32)
.L_32:
        /*00a0*/ 	.word	0x00000000


	//----- nvinfo : EIATTR_CBANK_PARAM_SIZE
	.align		4
.L_33:
        /*00a4*/ 	.byte	0x03, 0x19
        /*00a6*/ 	.short	0x0024


	//----- nvinfo : EIATTR_PARAM_CBANK
	.align		4
        /*00a8*/ 	.byte	0x04, 0x0a
        /*00aa*/ 	.short	(.L_35 - .L_34)
	.align		4
.L_34:
        /*00ac*/ 	.word	index@(.nv.constant0._Z6updatePfS_ifffi)
        /*00b0*/ 	.short	0x0380
        /*00b2*/ 	.short	0x0024


	//----- nvinfo : EIATTR_SW_WAR
	.align		4
.L_35:
        /*00b4*/ 	.byte	0x04, 0x36
        /*00b6*/ 	.short	(.L_37 - .L_36)
.L_36:
        /*00b8*/ 	.word	0x00000008
.L_37:


//--------------------- .nv.info._Z10copy_arrayPfS_ii --------------------------
	.section	.nv.info._Z10copy_arrayPfS_ii,"",@"SHT_CUDA_INFO"
	.sectionflags	@""
	.align	4


	//----- nvinfo : EIATTR_CUDA_API_VERSION
	.align		4
        /*0000*/ 	.byte	0x04, 0x37
        /*0002*/ 	.short	(.L_39 - .L_38)
.L_38:
        /*0004*/ 	.word	0x00000082


	//----- nvinfo : EIATTR_KPARAM_INFO
	.align		4
.L_39:
        /*0008*/ 	.byte	0x04, 0x17
        /*000a*/ 	.short	(.L_41 - .L_40)
.L_40:
        /*000c*/ 	.word	0x00000000
        /*0010*/ 	.short	0x0003
        /*0012*/ 	.short	0x0014
        /*0014*/ 	.byte	0x00, 0xf0, 0x11, 0x00


	//----- nvinfo : EIATTR_KPARAM_INFO
	.align		4
.L_41:
        /*0018*/ 	.byte	0x04, 0x17
        /*001a*/ 	.short	(.L_43 - .L_42)
.L_42:
        /*001c*/ 	.word	0x00000000
        /*0020*/ 	.short	0x0002
        /*0022*/ 	.short	0x0010
        /*0024*/ 	.byte	0x00, 0xf0, 0x11, 0x00


	//----- nvinfo : EIATTR_KPARAM_INFO
	.align		4
.L_43:
        /*0028*/ 	.byte	0x04, 0x17
        /*002a*/ 	.short	(.L_45 - .L_44)
.L_44:
        /*002c*/ 	.word	0x00000000
        /*0030*/ 	.short	0x0001
        /*0032*/ 	.short	0x0008
        /*0034*/ 	.byte	0x00, 0xf5, 0x21, 0x00


	//----- nvinfo : EIATTR_KPARAM_INFO
	.align		4
.L_45:
        /*0038*/ 	.byte	0x04, 0x17
        /*003a*/ 	.short	(.L_47 - .L_46)
.L_46:
        /*003c*/ 	.word	0x00000000
        /*0040*/ 	.short	0x0000
        /*0042*/ 	.short	0x0000
        /*0044*/ 	.byte	0x00, 0xf5, 0x21, 0x00


	//----- nvinfo : EIATTR_SPARSE_MMA_MASK
	.align		4
.L_47:
        /*0048*/ 	.byte	0x03, 0x50
        /*004a*/ 	.short	0x0000


	//----- nvinfo : EIATTR_MAXREG_COUNT
	.align		4
        /*004c*/ 	.byte	0x03, 0x1b
        /*004e*/ 	.short	0x00ff


	//----- nvinfo : EIATTR_MERCURY_ISA_VERSION
	.align		4
        /*0050*/ 	.byte	0x03, 0x5f
        /*0052*/ 	.short	0x0101


	//----- nvinfo : EIATTR_VRC_CTA_INIT_COUNT
	.align		4
        /*0054*/ 	.byte	0x02, 0x4a
	.zero		1
	.zero		1


	//----- nvinfo : EIATTR_EXIT_INSTR_OFFSETS
	.align		4
        /*0058*/ 	.byte	0x04, 0x1c
        /*005a*/ 	.short	(.L_49 - .L_48)


	//   ....[0]....
.L_48:
        /*005c*/ 	.word	0x000000b0


	//   ....[1]....
        /*0060*/ 	.word	0x00000130


	//----- nvinfo : EIATTR_CBANK_PARAM_SIZE
	.align		4
.L_49:
        /*0064*/ 	.byte	0x03, 0x19
        /*0066*/ 	.short	0x0018


	//----- nvinfo : EIATTR_PARAM_CBANK
	.align		4
        /*0068*/ 	.byte	0x04, 0x0a
        /*006a*/ 	.short	(.L_51 - .L_50)
	.align		4
.L_50:
        /*006c*/ 	.word	index@(.nv.constant0._Z10copy_arrayPfS_ii)
        /*0070*/ 	.short	0x0380
        /*0072*/ 	.short	0x0018


	//----- nvinfo : EIATTR_SW_WAR
	.align		4
.L_51:
        /*0074*/ 	.byte	0x04, 0x36
        /*0076*/ 	.short	(.L_53 - .L_52)
.L_52:
        /*0078*/ 	.word	0x00000008
.L_53:


//--------------------- .nv.callgraph             --------------------------
	.section	.nv.callgraph,"",@"SHT_CUDA_CALLGRAPH"
	.align	4
	.sectionentsize	8
	.align		4
        /*0000*/ 	.word	0x00000000
	.align		4
        /*0004*/ 	.word	0xffffffff
	.align		4
        /*0008*/ 	.word	0x00000000
	.align		4
        /*000c*/ 	.word	0xfffffffe
	.align		4
        /*0010*/ 	.word	0x00000000
	.align		4
        /*0014*/ 	.word	0xfffffffd
	.align		4
        /*0018*/ 	.word	0x00000000
	.align		4
        /*001c*/ 	.word	0xfffffffc


//--------------------- .text._Z6updatePfS_ifffi  --------------------------
	.section	.text._Z6updatePfS_ifffi,"ax",@progbits
	.align	128
        .global         _Z6updatePfS_ifffi
        .type           _Z6updatePfS_ifffi,@function
        .size           _Z6updatePfS_ifffi,(.L_x_11 - _Z6updatePfS_ifffi)
        .other          _Z6updatePfS_ifffi,@"STO_CUDA_ENTRY STV_DEFAULT"
_Z6updatePfS_ifffi:
.text._Z6updatePfS_ifffi:
[----:B------:R-:W-:Y:S01]  /*0000*/  LDC R1, c[0x0][0x37c] ;  /* 0x0000df00ff017b82 */ /* 0x000fe20000000800 */
[----:B------:R-:W0:Y:S07]  /*0010*/  S2R R3, SR_TID.X ;  /* 0x0000000000037919 */ /* 0x000e2e0000002100 */
[----:B------:R-:W1:Y:S01]  /*0020*/  LDC R7, c[0x0][0x390] ;  /* 0x0000e400ff077b82 */ /* 0x000e620000000800 */
[----:B------:R-:W2:Y:S01]  /*0030*/  LDCU UR5, c[0x0][0x3a0] ;  /* 0x00007400ff0577ac */ /* 0x000ea20008000800 */
[----:B------:R-:W0:Y:S01]  /*0040*/  S2R R0, SR_TID.Y ;  /* 0x0000000000007919 */ /* 0x000e220000002200 */
[----:B------:R-:W3:Y:S05]  /*0050*/  S2R R2, SR_CTAID.X ;  /* 0x0000000000027919 */ /* 0x000eea0000002500 */
[----:B------:R-:W3:Y:S01]  /*0060*/  S2UR UR4, SR_CTAID.Y ;  /* 0x00000000000479c3 */ /* 0x000ee20000002600 */
[----:B-1----:R-:W-:-:S02]  /*0070*/  IMAD R5, R7, R7, RZ ;  /* 0x0000000707057224 */ /* 0x002fc400078e02ff */
[----:B0-----:R-:W-:Y:S02]  /*0080*/  IMAD R3, R0, R7, R3 ;  /* 0x0000000700037224 */ /* 0x001fe400078e0203 */
[----:B---3--:R-:W-:-:S04]  /*0090*/  IMAD R2, R7, UR4, R2 ;  /* 0x0000000407027c24 */ /* 0x008fc8000f8e0202 */
[----:B--2---:R-:W-:-:S05]  /*00a0*/  IMAD R2, R2, UR5, R3 ;  /* 0x0000000502027c24 */ /* 0x004fca000f8e0203 */
[----:B------:R-:W-:-:S13]  /*00b0*/  ISETP.GE.AND P0, PT, R2, R5, PT ;  /* 0x000000050200720c */ /* 0x000fda0003f06270 */
[----:B------:R-:W-:Y:S05]  /*00c0*/  @P0 EXIT ;  /* 0x000000000000094d */ /* 0x000fea0003800000 */
[----:B------:R-:W-:-:S05]  /*00d0*/  LOP3.LUT R0, RZ, R7, RZ, 0x33, !PT ;  /* 0x00000007ff007212 */ /* 0x000fca00078e33ff */
[----:B------:R-:W-:-:S05]  /*00e0*/  IMAD.IADD R5, R5, 0x1, R0 ;  /* 0x0000000105057824 */ /* 0x000fca00078e0200 */
[----:B------:R-:W-:-:S04]  /*00f0*/  ISETP.GE.AND P0, PT, R2, R5, PT ;  /* 0x000000050200720c */ /* 0x000fc80003f06270 */
[----:B------:R-:W-:-:S13]  /*0100*/  ISETP.LE.OR P0, PT, R2, R7, P0 ;  /* 0x000000070200720c */ /* 0x000fda0000703670 */
[----:B------:R-:W-:Y:S05]  /*0110*/  @P0 EXIT ;  /* 0x000000000000094d */ /* 0x000fea0003800000 */
[----:B------:R-:W-:Y:S02]  /*0120*/  IABS R6, R7 ;  /* 0x0000000700067213 */ /* 0x000fe40000000000 */
[----:B------:R-:W-:Y:S02]  /*0130*/  IABS R8, R2 ;  /* 0x0000000200087213 */ /* 0x000fe40000000000 */
[----:B------:R-:W0:Y:S01]  /*0140*/  I2F.RP R3, R6 ;  /* 0x0000000600037306 */ /* 0x000e220000209400 */
[----:B------:R-:W-:-:S07]  /*0150*/  ISETP.GE.AND P1, PT, R2, RZ, PT ;  /* 0x000000ff0200720c */ /* 0x000fce0003f26270 */
[----:B0-----:R-:W0:Y:S02]  /*0160*/  MUFU.RCP R3, R3 ;  /* 0x0000000300037308 */ /* 0x001e240000001000 */
[----:B0-----:R-:W-:-:S06]  /*0170*/  VIADD R4, R3, 0xffffffe ;  /* 0x0ffffffe03047836 */ /* 0x001fcc0000000000 */
[----:B------:R0:W1:Y:S02]  /*0180*/  F2I.FTZ.U32.TRUNC.NTZ R5, R4 ;  /* 0x0000000400057305 */ /* 0x000064000021f000 */
[----:B0-----:R-:W-:Y:S02]  /*0190*/  IMAD.MOV.U32 R4, RZ, RZ, RZ ;  /* 0x000000ffff047224 */ /* 0x001fe400078e00ff */
[----:B-1----:R-:W-:-:S04]  /*01a0*/  IMAD.MOV R9, RZ, RZ, -R5 ;  /* 0x000000ffff097224 */ /* 0x002fc800078e0a05 */
[----:B------:R-:W-:-:S04]  /*01b0*/  IMAD R9, R9, R6, RZ ;  /* 0x0000000609097224 */ /* 0x000fc800078e02ff */
[----:B------:R-:W-:-:S06]  /*01c0*/  IMAD.HI.U32 R5, R5, R9, R4 ;  /* 0x0000000905057227 */ /* 0x000fcc00078e0004 */
[----:B------:R-:W-:-:S04]  /*01d0*/  IMAD.HI.U32 R5, R5, R8, RZ ;  /* 0x0000000805057227 */ /* 0x000fc800078e00ff */
[----:B------:R-:W-:-:S04]  /*01e0*/  IMAD.MOV R5, RZ, RZ, -R5 ;  /* 0x000000ffff057224 */ /* 0x000fc800078e0a05 */
[----:B------:R-:W-:Y:S02]  /*01f0*/  IMAD R3, R6, R5, R8 ;  /* 0x0000000506037224 */ /* 0x000fe400078e0208 */
[----:B------:R-:W-:-:S03]  /*0200*/  VIADD R5, R7, 0xffffffff ;  /* 0xffffffff07057836 */ /* 0x000fc60000000000 */
[----:B------:R-:W-:-:S13]  /*0210*/  ISETP.GT.U32.AND P0, PT, R6, R3, PT ;  /* 0x000000030600720c */ /* 0x000fda0003f04070 */
[----:B------:R-:W-:-:S05]  /*0220*/  @!P0 IMAD.IADD R3, R3, 0x1, -R6 ;  /* 0x0000000103038824 */ /* 0x000fca00078e0a06 */
[----:B------:R-:W-:-:S13]  /*0230*/  ISETP.GT.U32.AND P0, PT, R6, R3, PT ;  /* 0x000000030600720c */ /* 0x000fda0003f04070 */
[----:B------:R-:W-:Y:S01]  /*0240*/  @!P0 IMAD.IADD R3, R3, 0x1, -R6 ;  /* 0x0000000103038824 */ /* 0x000fe200078e0a06 */
[----:B------:R-:W-:-:S04]  /*0250*/  ISETP.NE.AND P0, PT, R7, RZ, PT ;  /* 0x000000ff0700720c */ /* 0x000fc80003f05270 */
[----:B------:R-:W-:-:S04]  /*0260*/  @!P1 IADD3 R3, PT, PT, -R3, RZ, RZ ;  /* 0x000000ff03039210 */ /* 0x000fc80007ffe1ff */
[----:B------:R-:W-:-:S04]  /*0270*/  SEL R0, R0, R3, !P0 ;  /* 0x0000000300007207 */ /* 0x000fc80004000000 */
[----:B------:R-:W-:-:S04]  /*0280*/  ISETP.NE.AND P0, PT, R0, R5, PT ;  /* 0x000000050000720c */ /* 0x000fc80003f05270 */
[----:B------:R-:W-:-:S13]  /*0290*/  ISETP.EQ.OR P0, PT, R0, RZ, !P0 ;  /* 0x000000ff0000720c */ /* 0x000fda0004702670 */
[----:B------:R-:W-:Y:S05]  /*02a0*/  @P0 EXIT ;  /* 0x000000000000094d */ /* 0x000fea0003800000 */
[----:B------:R-:W0:Y:S01]  /*02b0*/  LDC.64 R4, c[0x0][0x388] ;  /* 0x0000e200ff047b82 */ /* 0x000e220000000a00 */
[----:B------:R-:W1:Y:S07]  /*02c0*/  LDCU.64 UR4, c[0x0][0x358] ;  /* 0x00006b00ff0477ac */ /* 0x000e6e0008000a00 */
[----:B------:R-:W2:Y:S08]  /*02d0*/  LDC R3, c[0x0][0x394] ;  /* 0x0000e500ff037b82 */ /* 0x000eb00000000800 */
[----:B------:R-:W3:Y:S01]  /*02e0*/  LDC.64 R10, c[0x0][0x398] ;  /* 0x0000e600ff0a7b82 */ /* 0x000ee20000000a00 */
[----:B0-----:R-:W-:-:S05]  /*02f0*/  IMAD.WIDE R4, R2, 0x4, R4 ;  /* 0x0000000402047825 */ /* 0x001fca00078e0204 */
[----:B-1----:R0:W5:Y:S01]  /*0300*/  LDG.E R6, desc[UR4][R4.64] ;  /* 0x0000000404067981 */ /* 0x002162000c1e1900 */
[----:B--2---:R-:W-:-:S04]  /*0310*/  FMUL R3, R3, R3 ;  /* 0x0000000303037220 */ /* 0x004fc80000400000 */
[----:B------:R-:W1:Y:S01]  /*0320*/  MUFU.RCP R8, R3 ;  /* 0x0000000300087308 */ /* 0x000e620000001000 */
[----:B---3--:R-:W-:-:S07]  /*0330*/  FMUL R0, R10, R11 ;  /* 0x0000000b0a007220 */ /* 0x008fce0000400000 */
[----:B------:R-:W2:Y:S01]  /*0340*/  FCHK P0, R0, R3 ;  /* 0x0000000300007302 */ /* 0x000ea20000000000 */
[----:B-1----:R-:W-:-:S04]  /*0350*/  FFMA R7, -R3, R8, 1 ;  /* 0x3f80000003077423 */ /* 0x002fc80000000108 */
[----:B------:R-:W-:-:S04]  /*0360*/  FFMA R7, R8, R7, R8 ;  /* 0x0000000708077223 */ /* 0x000fc80000000008 */
[----:B------:R-:W-:-:S04]  /*0370*/  FFMA R8, R0, R7, RZ ;  /* 0x0000000700087223 */ /* 0x000fc800000000ff */
[----:B------:R-:W-:-:S04]  /*0380*/  FFMA R9, -R3, R8, R0 ;  /* 0x0000000803097223 */ /* 0x000fc80000000100 */
[----:B------:R-:W-:Y:S01]  /*0390*/  FFMA R7, R7, R9, R8 ;  /* 0x0000000907077223 */ /* 0x000fe20000000008 */
[----:B0-2---:R-:W-:Y:S06]  /*03a0*/  @!P0 BRA `(.L_x_0) ;  /* 0x00000000000c8947 */ /* 0x005fec0003800000 */
[----:B------:R-:W-:-:S07]  /*03b0*/  MOV R8, 0x3d0 ;  /* 0x000003d000087802 */ /* 0x000fce0000000f00 */
[----:B-----5:R-:W-:Y:S05]  /*03c0*/  CALL.REL.NOINC `($__internal_0_$__cuda_sm3x_div_rn_noftz_f32_slowpath) ;  /* 0x00000000004c7944 */ /* 0x020fea0003c00000 */
[----:B------:R-:W-:-:S07]  /*03d0*/  IMAD.MOV.U32 R7, RZ, RZ, R0 ;  /* 0x000000ffff077224 */ /* 0x000fce00078e0000 */
.L_x_0:
[----:B------:R-:W0:Y:S01]  /*03e0*/  LDC R9, c[0x0][0x390] ;  /* 0x0000e400ff097b82 */ /* 0x000e220000000800 */
[----:B------:R-:W2:Y:S04]  /*03f0*/  LDG.E R0, desc[UR4][R4.64+0x4] ;  /* 0x0000040404007981 */ /* 0x000ea8000c1e1900 */
[----:B------:R-:W2:Y:S03]  /*0400*/  LDG.E R3, desc[UR4][R4.64+-0x4] ;  /* 0xfffffc0404037981 */ /* 0x000ea6000c1e1900 */
[----:B------:R-:W1:Y:S01]  /*0410*/  LDC.64 R10, c[0x0][0x388] ;  /* 0x0000e200ff0a7b82 */ /* 0x000e620000000a00 */
[----:B0-----:R-:W-:Y:S02]  /*0420*/  IMAD.IADD R13, R2, 0x1, -R9 ;  /* 0x00000001020d7824 */ /* 0x001fe400078e0a09 */
[----:B------:R-:W-:-:S04]  /*0430*/  IMAD.WIDE R8, R9, 0x4, R4 ;  /* 0x0000000409087825 */ /* 0x000fc800078e0204 */
[----:B-1----:R-:W-:Y:S02]  /*0440*/  IMAD.WIDE R10, R13, 0x4, R10 ;  /* 0x000000040d0a7825 */ /* 0x002fe400078e020a */
[----:B------:R-:W3:Y:S01]  /*0450*/  LDG.E R9, desc[UR4][R8.64] ;  /* 0x0000000408097981 */ /* 0x000ee2000c1e1900 */
[----:B------:R-:W0:Y:S03]  /*0460*/  LDC.64 R12, c[0x0][0x380] ;  /* 0x0000e000ff0c7b82 */ /* 0x000e260000000a00 */
[----:B------:R-:W4:Y:S01]  /*0470*/  LDG.E R11, desc[UR4][R10.64] ;  /* 0x000000040a0b7981 */ /* 0x000f22000c1e1900 */
[----:B--2---:R-:W-:-:S04]  /*0480*/  FADD R0, R0, R3 ;  /* 0x0000000300007221 */ /* 0x004fc80000000000 */
[----:B---3--:R-:W-:-:S04]  /*0490*/  FADD R0, R0, R9 ;  /* 0x0000000900007221 */ /* 0x008fc80000000000 */
[----:B----4-:R-:W-:-:S04]  /*04a0*/  FADD R3, R0, R11 ;  /* 0x0000000b00037221 */ /* 0x010fc80000000000 */
[----:B-----5:R-:W-:Y:S01]  /*04b0*/  FFMA R15, R6, -4, R3 ;  /* 0xc0800000060f7823 */ /* 0x020fe20000000003 */
[----:B0-----:R-:W-:-:S04]  /*04c0*/  IMAD.WIDE R2, R2, 0x4, R12 ;  /* 0x0000000402027825 */ /* 0x001fc800078e020c */
[----:B------:R-:W-:-:S05]  /*04d0*/  FFMA R7, R15, R7, R6 ;  /* 0x000000070f077223 */ /* 0x000fca0000000006 */
[----:B------:R-:W-:Y:S01]  /*04e0*/  STG.E desc[UR4][R2.64], R7 ;  /* 0x0000000702007986 */ /* 0x000fe2000c101904 */
[----:B------:R-:W-:Y:S05]  /*04f0*/  EXIT ;  /* 0x000000000000794d */ /* 0x000fea0003800000 */
        .weak           $__internal_0_$__cuda_sm3x_div_rn_noftz_f32_slowpath
        .type           $__internal_0_$__cuda_sm3x_div_rn_noftz_f32_slowpath,@function
        .size           $__internal_0_$__cuda_sm3x_div_rn_noftz_f32_slowpath,(.L_x_11 - $__internal_0_$__cuda_sm3x_div_rn_noftz_f32_slowpath)
$__internal_0_$__cuda_sm3x_div_rn_noftz_f32_slowpath:
[--C-:B------:R-:W-:Y:S01]  /*0500*/  SHF.R.U32.HI R9, RZ, 0x17, R3.reuse ;  /* 0x00000017ff097819 */ /* 0x100fe20000011603 */
[----:B------:R-:W-:Y:S01]  /*0510*/  IMAD.MOV.U32 R12, RZ, RZ, R3 ;  /* 0x000000ffff0c7224 */ /* 0x000fe200078e0003 */
[----:B------:R-:W-:Y:S02]  /*0520*/  SHF.R.U32.HI R7, RZ, 0x17, R0 ;  /* 0x00000017ff077819 */ /* 0x000fe40000011600 */
[----:B------:R-:W-:Y:S02]  /*0530*/  LOP3.LUT R9, R9, 0xff, RZ, 0xc0, !PT ;  /* 0x000000ff09097812 */ /* 0x000fe400078ec0ff */
[----:B------:R-:W-:Y:S02]  /*0540*/  LOP3.LUT R10, R7, 0xff, RZ, 0xc0, !PT ;  /* 0x000000ff070a7812 */ /* 0x000fe400078ec0ff */
[----:B------:R-:W-:Y:S01]  /*0550*/  MOV R11, R0 ;  /* 0x00000000000b7202 */ /* 0x000fe20000000f00 */
[----:B------:R-:W-:Y:S02]  /*0560*/  VIADD R14, R9, 0xffffffff ;  /* 0xffffffff090e7836 */ /* 0x000fe40000000000 */
[----:B------:R-:W-:-:S03]  /*0570*/  VIADD R13, R10, 0xffffffff ;  /* 0xffffffff0a0d7836 */ /* 0x000fc60000000000 */
[----:B------:R-:W-:-:S04]  /*0580*/  ISETP.GT.U32.AND P0, PT, R14, 0xfd, PT ;  /* 0x000000fd0e00780c */ /* 0x000fc80003f04070 */
[----:B------:R-:W-:-:S13]  /*0590*/  ISETP.GT.U32.OR P0, PT, R13, 0xfd, P0 ;  /* 0x000000fd0d00780c */ /* 0x000fda0000704470 */
[----:B------:R-:W-:Y:S01]  /*05a0*/  @!P0 IMAD.MOV.U32 R7, RZ, RZ, RZ ;  /* 0x000000ffff078224 */ /* 0x000fe200078e00ff */
[----:B------:R-:W-:Y:S06]  /*05b0*/  @!P0 BRA `(.L_x_1) ;  /* 0x00000000005c8947 */ /* 0x000fec0003800000 */
[----:B------:R-:W-:Y:S02]  /*05c0*/  FSETP.GTU.FTZ.AND P0, PT, |R0|, +INF , PT ;  /* 0x7f8000000000780b */ /* 0x000fe40003f1c200 */
[----:B------:R-:W-:-:S04]  /*05d0*/  FSETP.GTU.FTZ.AND P1, PT, |R3|, +INF , PT ;  /* 0x7f8000000300780b */ /* 0x000fc80003f3c200 */
[----:B------:R-:W-:-:S13]  /*05e0*/  PLOP3.LUT P0, PT, P0, P1, PT, 0xf8, 0x8f ;  /* 0x00000000008f781c */ /* 0x000fda0000703f70 */
[----:B------:R-:W-:Y:S05]  /*05f0*/  @P0 BRA `(.L_x_2) ;  /* 0x0000000400440947 */ /* 0x000fea0003800000 */
[----:B------:R-:W-:-:S13]  /*0600*/  LOP3.LUT P0, RZ, R12, 0x7fffffff, R11, 0xc8, !PT ;  /* 0x7fffffff0cff7812 */ /* 0x000fda000780c80b */
[----:B------:R-:W-:Y:S05]  /*0610*/  @!P0 BRA `(.L_x_3) ;  /* 0x0000000400348947 */ /* 0x000fea0003800000 */
[C---:B------:R-:W-:Y:S02]  /*0620*/  FSETP.NEU.FTZ.AND P2, PT, |R0|.reuse, +INF , PT ;  /* 0x7f8000000000780b */ /* 0x040fe40003f5d200 */
[----:B------:R-:W-:Y:S02]  /*0630*/  FSETP.NEU.FTZ.AND P1, PT, |R3|, +INF , PT ;  /* 0x7f8000000300780b */ /* 0x000fe40003f3d200 */
[----:B------:R-:W-:-:S11]  /*0640*/  FSETP.NEU.FTZ.AND P0, PT, |R0|, +INF , PT ;  /* 0x7f8000000000780b */ /* 0x000fd60003f1d200 */
[----:B------:R-:W-:Y:S05]  /*0650*/  @!P1 BRA !P2, `(.L_x_3) ;  /* 0x0000000400249947 */ /* 0x000fea0005000000 */
[----:B------:R-:W-:-:S04]  /*0660*/  LOP3.LUT P2, RZ, R11, 0x7fffffff, RZ, 0xc0, !PT ;  /* 0x7fffffff0bff7812 */ /* 0x000fc8000784c0ff */
[----:B------:R-:W-:-:S13]  /*0670*/  PLOP3.LUT P1, PT, P1, P2, PT, 0x2f, 0xf2 ;  /* 0x0000000000f2781c */ /* 0x000fda0000f24577 */
[----:B------:R-:W-:Y:S05]  /*0680*/  @P1 BRA `(.L_x_4) ;  /* 0x0000000400101947 */ /* 0x000fea0003800000 */
[----:B------:R-:W-:-:S04]  /*0690*/  LOP3.LUT P1, RZ, R12, 0x7fffffff, RZ, 0xc0, !PT ;  /* 0x7fffffff0cff7812 */ /* 0x000fc8000782c0ff */
[----:B------:R-:W-:-:S13]  /*06a0*/  PLOP3.LUT P0, PT, P0, P1, PT, 0x2f, 0xf2 ;  /* 0x0000000000f2781c */ /* 0x000fda0000702577 */
[----:B------:R-:W-:Y:S05]  /*06b0*/  @P0 BRA `(.L_x_5) ;  /* 0x0000000000f80947 */ /* 0x000fea0003800000 */
[----:B------:R-:W-:Y:S02]  /*06c0*/  ISETP.GE.AND P0, PT, R13, RZ, PT ;  /* 0x000000ff0d00720c */ /* 0x000fe40003f06270 */
[----:B------:R-:W-:-:S11]  /*06d0*/  ISETP.GE.AND P1, PT, R14, RZ, PT ;  /* 0x000000ff0e00720c */ /* 0x000fd60003f26270 */
[----:B------:R-:W-:Y:S02]  /*06e0*/  @P0 IMAD.MOV.U32 R7, RZ, RZ, RZ ;  /* 0x000000ffff070224 */ /* 0x000fe400078e00ff */
[----:B------:R-:W-:Y:S01]  /*06f0*/  @!P0 FFMA R11, R0, 1.84467440737095516160e+19, RZ ;  /* 0x5f800000000b8823 */ /* 0x000fe200000000ff */
[----:B------:R-:W-:Y:S02]  /*0700*/  @!P0 IMAD.MOV.U32 R7, RZ, RZ, -0x40 ;  /* 0xffffffc0ff078424 */ /* 0x000fe400078e00ff */
[----:B------:R-:W-:Y:S02]  /*0710*/  @!P1 FFMA R12, R3, 1.84467440737095516160e+19, RZ ;  /* 0x5f800000030c9823 */ /* 0x000fe400000000ff */
[----:B------:R-:W-:-:S07]  /*0720*/  @!P1 VIADD R7, R7, 0x40 ;  /* 0x0000004007079836 */ /* 0x000fce0000000000 */
.L_x_1:
[----:B------:R-:W-:Y:S01]  /*0730*/  LEA R3, R9, 0xc0800000, 0x17 ;  /* 0xc080000009037811 */ /* 0x000fe200078eb8ff */
[----:B------:R-:W-:-:S03]  /*0740*/  VIADD R10, R10, 0xffffff81 ;  /* 0xffffff810a0a7836 */ /* 0x000fc60000000000 */
[----:B------:R-:W-:Y:S01]  /*0750*/  IADD3 R3, PT, PT, -R3, R12, RZ ;  /* 0x0000000c03037210 */ /* 0x000fe20007ffe1ff */
[C---:B------:R-:W-:Y:S01]  /*0760*/  IMAD R0, R10.reuse, -0x800000, R11 ;  /* 0xff8000000a007824 */ /* 0x040fe200078e020b */
[----:B------:R-:W-:Y:S02]  /*0770*/  IADD3 R10, PT, PT, R10, 0x7f, -R9 ;  /* 0x0000007f0a0a7810 */ /* 0x000fe40007ffe809 */
[----:B------:R-:W0:Y:S01]  /*0780*/  MUFU.RCP R12, R3 ;  /* 0x00000003000c7308 */ /* 0x000e220000001000 */
[----:B------:R-:W-:Y:S02]  /*0790*/  FADD.FTZ R13, -R3, -RZ ;  /* 0x800000ff030d7221 */ /* 0x000fe40000010100 */
[----:B------:R-:W-:Y:S02]  /*07a0*/  IMAD.IADD R10, R10, 0x1, R7 ;  /* 0x000000010a0a7824 */ /* 0x000fe400078e0207 */
[----:B0-----:R-:W-:-:S04]  /*07b0*/  FFMA R15, R12, R13, 1 ;  /* 0x3f8000000c0f7423 */ /* 0x001fc8000000000d */
[----:B------:R-:W-:-:S04]  /*07c0*/  FFMA R14, R12, R15, R12 ;  /* 0x0000000f0c0e7223 */ /* 0x000fc8000000000c */
[----:B------:R-:W-:-:S04]  /*07d0*/  FFMA R11, R0, R14, RZ ;  /* 0x0000000e000b7223 */ /* 0x000fc800000000ff */
[----:B------:R-:W-:-:S04]  /*07e0*/  FFMA R12, R13, R11, R0 ;  /* 0x0000000b0d0c7223 */ /* 0x000fc80000000000 */
[----:B------:R-:W-:-:S04]  /*07f0*/  FFMA R11, R14, R12, R11 ;  /* 0x0000000c0e0b7223 */ /* 0x000fc8000000000b */
[----:B------:R-:W-:-:S04]  /*0800*/  FFMA R12, R13, R11, R0 ;  /* 0x0000000b0d0c7223 */ /* 0x000fc80000000000 */
[----:B------:R-:W-:-:S05]  /*0810*/  FFMA R0, R14, R12, R11 ;  /* 0x0000000c0e007223 */ /* 0x000fca000000000b */
[----:B------:R-:W-:-:S04]  /*0820*/  SHF.R.U32.HI R3, RZ, 0x17, R0 ;  /* 0x00000017ff037819 */ /* 0x000fc80000011600 */
[----:B------:R-:W-:-:S05]  /*0830*/  LOP3.LUT R3, R3, 0xff, RZ, 0xc0, !PT ;  /* 0x000000ff03037812 */ /* 0x000fca00078ec0ff */
[----:B------:R-:W-:-:S04]  /*0840*/  IMAD.IADD R9, R3, 0x1, R10 ;  /* 0x0000000103097824 */ /* 0x000fc800078e020a */
[----:B------:R-:W-:-:S05]  /*0850*/  VIADD R3, R9, 0xffffffff ;  /* 0xffffffff09037836 */ /* 0x000fca0000000000 */
[----:B------:R-:W-:-:S13]  /*0860*/  ISETP.GE.U32.AND P0, PT, R3, 0xfe, PT ;  /* 0x000000fe0300780c */ /* 0x000fda0003f06070 */
[----:B------:R-:W-:Y:S05]  /*0870*/  @!P0 BRA `(.L_x_6) ;  /* 0x0000000000808947 */ /* 0x000fea0003800000 */
[----:B------:R-:W-:-:S13]  /*0880*/  ISETP.GT.AND P0, PT, R9, 0xfe, PT ;  /* 0x000000fe0900780c */ /* 0x000fda0003f04270 */
[----:B------:R-:W-:Y:S05]  /*0890*/  @P0 BRA `(.L_x_7) ;  /* 0x00000000006c0947 */ /* 0x000fea0003800000 */
[----:B------:R-:W-:-:S13]  /*08a0*/  ISETP.GE.AND P0, PT, R9, 0x1, PT ;  /* 0x000000010900780c */ /* 0x000fda0003f06270 */
[----:B------:R-:W-:Y:S05]  /*08b0*/  @P0 BRA `(.L_x_8) ;  /* 0x0000000000980947 */ /* 0x000fea0003800000 */
[----:B------:R-:W-:Y:S02]  /*08c0*/  ISETP.GE.AND P0, PT, R9, -0x18, PT ;  /* 0xffffffe80900780c */ /* 0x000fe40003f06270 */
[----:B------:R-:W-:-:S11]  /*08d0*/  LOP3.LUT R0, R0, 0x80000000, RZ, 0xc0, !PT ;  /* 0x8000000000007812 */ /* 0x000fd600078ec0ff */
[----:B------:R-:W-:Y:S05]  /*08e0*/  @!P0 BRA `(.L_x_8) ;  /* 0x00000000008c8947 */ /* 0x000fea0003800000 */
[CCC-:B------:R-:W-:Y:S01]  /*08f0*/  FFMA.RZ R3, R14.reuse, R12.reuse, R11.reuse ;  /* 0x0000000c0e037223 */ /* 0x1c0fe2000000c00b */
[CCC-:B------:R-:W-:Y:S01]  /*0900*/  FFMA.RM R10, R14.reuse, R12.reuse, R11.reuse ;  /* 0x0000000c0e0a7223 */ /* 0x1c0fe2000000400b */
[C---:B------:R-:W-:Y:S02]  /*0910*/  ISETP.NE.AND P2, PT, R9.reuse, RZ, PT ;  /* 0x000000ff0900720c */ /* 0x040fe40003f45270 */
[----:B------:R-:W-:Y:S02]  /*0920*/  ISETP.NE.AND P1, PT, R9, RZ, PT ;  /* 0x000000ff0900720c */ /* 0x000fe40003f25270 */
[----:B------:R-:W-:Y:S01]  /*0930*/  LOP3.LUT R7, R3, 0x7fffff, RZ, 0xc0, !PT ;  /* 0x007fffff03077812 */ /* 0x000fe200078ec0ff */
[----:B------:R-:W-:Y:S01]  /*0940*/  FFMA.RP R3, R14, R12, R11 ;  /* 0x0000000c0e037223 */ /* 0x000fe2000000800b */
[C---:B------:R-:W-:Y:S01]  /*0950*/  VIADD R12, R9.reuse, 0x20 ;  /* 0x00000020090c7836 */ /* 0x040fe20000000000 */
[----:B------:R-:W-:Y:S02]  /*0960*/  IADD3 R9, PT, PT, -R9, RZ, RZ ;  /* 0x000000ff09097210 */ /* 0x000fe40007ffe1ff */
[----:B------:R-:W-:-:S02]  /*0970*/  LOP3.LUT R7, R7, 0x800000, RZ, 0xfc, !PT ;  /* 0x0080000007077812 */ /* 0x000fc400078efcff */
[----:B------:R-:W-:Y:S02]  /*0980*/  FSETP.NEU.FTZ.AND P0, PT, R3, R10, PT ;  /* 0x0000000a0300720b */ /* 0x000fe40003f1d000 */
[----:B------:R-:W-:Y:S02]  /*0990*/  SHF.L.U32 R12, R7, R12, RZ ;  /* 0x0000000c070c7219 */ /* 0x000fe400000006ff */
[----:B------:R-:W-:Y:S02]  /*09a0*/  SEL R10, R9, RZ, P2 ;  /* 0x000000ff090a7207 */ /* 0x000fe40001000000 */
[----:B------:R-:W-:Y:S02]  /*09b0*/  ISETP.NE.AND P1, PT, R12, RZ, P1 ;  /* 0x000000ff0c00720c */ /* 0x000fe40000f25270 */
[----:B------:R-:W-:Y:S02]  /*09c0*/  SHF.R.U32.HI R10, RZ, R10, R7 ;  /* 0x0000000aff0a7219 */ /* 0x000fe40000011607 */
[----:B------:R-:W-:-:S02]  /*09d0*/  PLOP3.LUT P0, PT, P0, P1, PT, 0xf8, 0x8f ;  /* 0x00000000008f781c */ /* 0x000fc40000703f70 */
[----:B------:R-:W-:Y:S02]  /*09e0*/  SHF.R.U32.HI R12, RZ, 0x1, R10 ;  /* 0x00000001ff0c7819 */ /* 0x000fe4000001160a */
[----:B------:R-:W-:-:S04]  /*09f0*/  SEL R3, RZ, 0x1, !P0 ;  /* 0x00000001ff037807 */ /* 0x000fc80004000000 */
[----:B------:R-:W-:-:S04]  /*0a00*/  LOP3.LUT R3, R3, 0x1, R12, 0xf8, !PT ;  /* 0x0000000103037812 */ /* 0x000fc800078ef80c */
[----:B------:R-:W-:-:S05]  /*0a10*/  LOP3.LUT R3, R3, R10, RZ, 0xc0, !PT ;  /* 0x0000000a03037212 */ /* 0x000fca00078ec0ff */
[----:B------:R-:W-:-:S05]  /*0a20*/  IMAD.IADD R3, R12, 0x1, R3 ;  /* 0x000000010c037824 */ /* 0x000fca00078e0203 */
[----:B------:R-:W-:Y:S01]  /*0a30*/  LOP3.LUT R0, R3, R0, RZ, 0xfc, !PT ;  /* 0x0000000003007212 */ /* 0x000fe200078efcff */
[----:B------:R-:W-:Y:S06]  /*0a40*/  BRA `(.L_x_8) ;  /* 0x0000000000347947 */ /* 0x000fec0003800000 */
.L_x_7:
[----:B------:R-:W-:-:S04]  /*0a50*/  LOP3.LUT R0, R0, 0x80000000, RZ, 0xc0, !PT ;  /* 0x8000000000007812 */ /* 0x000fc800078ec0ff */
[----:B------:R-:W-:Y:S01]  /*0a60*/  LOP3.LUT R0, R0, 0x7f800000, RZ, 0xfc, !PT ;  /* 0x7f80000000007812 */ /* 0x000fe200078efcff */
[----:B------:R-:W-:Y:S06]  /*0a70*/  BRA `(.L_x_8) ;  /* 0x0000000000287947 */ /* 0x000fec0003800000 */
.L_x_6:
[----:B------:R-:W-:Y:S01]  /*0a80*/  IMAD R0, R10, 0x800000, R0 ;  /* 0x008000000a007824 */ /* 0x000fe200078e0200 */
[----:B------:R-:W-:Y:S06]  /*0a90*/  BRA `(.L_x_8) ;  /* 0x0000000000207947 */ /* 0x000fec0003800000 */
.L_x_5:
[----:B------:R-:W-:-:S04]  /*0aa0*/  LOP3.LUT R0, R12, 0x80000000, R11, 0x48, !PT ;  /* 0x800000000c007812 */ /* 0x000fc800078e480b */
[----:B------:R-:W-:Y:S01]  /*0ab0*/  LOP3.LUT R0, R0, 0x7f800000, RZ, 0xfc, !PT ;  /* 0x7f80000000007812 */ /* 0x000fe200078efcff */
[----:B------:R-:W-:Y:S06]  /*0ac0*/  BRA `(.L_x_8) ;  /* 0x0000000000147947 */ /* 0x000fec0003800000 */
.L_x_4:
[----:B------:R-:W-:Y:S01]  /*0ad0*/  LOP3.LUT R0, R12, 0x80000000, R11, 0x48, !PT ;  /* 0x800000000c007812 */ /* 0x000fe200078e480b */
[----:B------:R-:W-:Y:S06]  /*0ae0*/  BRA `(.L_x_8) ;  /* 0x00000000000c7947 */ /* 0x000fec0003800000 */
.L_x_3:
[----:B------:R-:W0:Y:S01]  /*0af0*/  MUFU.RSQ R0, -QNAN ;  /* 0xffc0000000007908 */ /* 0x000e220000001400 */
[----:B------:R-:W-:Y:S05]  /*0b00*/  BRA `(.L_x_8) ;  /* 0x0000000000047947 */ /* 0x000fea0003800000 */
.L_x_2:
[----:B------:R-:W-:-:S07]  /*0b10*/  FADD.FTZ R0, R0, R3 ;  /* 0x0000000300007221 */ /* 0x000fce0000010000 */
.L_x_8:
[----:B------:R-:W-:-:S04]  /*0b20*/  IMAD.MOV.U32 R9, RZ, RZ, 0x0 ;  /* 0x00000000ff097424 */ /* 0x000fc800078e00ff */
[----:B0-----:R-:W-:Y:S05]  /*0b30*/  RET.REL.NODEC R8 `(_Z6updatePfS_ifffi) ;  /* 0xfffffff408307950 */ /* 0x001fea0003c3ffff */
.L_x_9:
[----:B------:R-:W-:-:S00]  /*0b40*/  BRA `(.L_x_9) ;  /* 0xfffffffc00fc7947 */ /* 0x000fc0000383ffff */
[----:B------:R-:W-:-:S00]  /*0b50*/  NOP ;  /* 0x0000000000007918 */ /* 0x000fc00000000000 */
        /* <DEDUP_REMOVED lines=10> */
.L_x_11:


//--------------------- .text._Z10copy_arrayPfS_ii --------------------------
	.section	.text._Z10copy_arrayPfS_ii,"ax",@progbits
	.align	128
        .global         _Z10copy_arrayPfS_ii
        .type           _Z10copy_arrayPfS_ii,@function
        .size           _Z10copy_arrayPfS_ii,(.L_x_13 - _Z10copy_arrayPfS_ii)
        .other          _Z10copy_arrayPfS_ii,@"STO_CUDA_ENTRY STV_DEFAULT"
_Z10copy_arrayPfS_ii:
.text._Z10copy_arrayPfS_ii:
[----:B------:R-:W-:Y:S01]  /*0000*/  LDC R1, c[0x0][0x37c] ;  /* 0x0000df00ff017b82 */ /* 0x000fe20000000800 */
[----:B------:R-:W0:Y:S07]  /*0010*/  S2R R3, SR_TID.X ;  /* 0x0000000000037919 */ /* 0x000e2e0000002100 */
[----:B------:R-:W1:Y:S01]  /*0020*/  LDC.64 R6, c[0x0][0x390] ;  /* 0x0000e400ff067b82 */ /* 0x000e620000000a00 */
[----:B------:R-:W0:Y:S01]  /*0030*/  S2R R2, SR_TID.Y ;  /* 0x0000000000027919 */ /* 0x000e220000002200 */
[----:B------:R-:W2:Y:S06]  /*0040*/  S2R R5, SR_CTAID.X ;  /* 0x0000000000057919 */ /* 0x000eac0000002500 */
[----:B------:R-:W2:Y:S01]  /*0050*/  S2UR UR4, SR_CTAID.Y ;  /* 0x00000000000479c3 */ /* 0x000ea20000002600 */
[----:B-1----:R-:W-:-:S02]  /*0060*/  IMAD R4, R6, R6, RZ ;  /* 0x0000000606047224 */ /* 0x002fc400078e02ff */
[----:B0-----:R-:W-:Y:S02]  /*0070*/  IMAD R2, R2, R6, R3 ;  /* 0x0000000602027224 */ /* 0x001fe400078e0203 */
[----:B--2---:R-:W-:-:S04]  /*0080*/  IMAD R0, R6, UR4, R5 ;  /* 0x0000000406007c24 */ /* 0x004fc8000f8e0205 */
[----:B------:R-:W-:-:S05]  /*0090*/  IMAD R7, R0, R7, R2 ;  /* 0x0000000700077224 */ /* 0x000fca00078e0202 */
[----:B------:R-:W-:-:S13]  /*00a0*/  ISETP.GE.AND P0, PT, R7, R4, PT ;  /* 0x000000040700720c */ /* 0x000fda0003f06270 */
[----:B------:R-:W-:Y:S05]  /*00b0*/  @P0 EXIT ;  /* 0x000000000000094d */ /* 0x000fea0003800000 */
[----:B------:R-:W0:Y:S01]  /*00c0*/  LDC.64 R2, c[0x0][0x380] ;  /* 0x0000e000ff027b82 */ /* 0x000e220000000a00 */
[----:B------:R-:W1:Y:S07]  /*00d0*/  LDCU.64 UR4, c[0x0][0x358] ;  /* 0x00006b00ff0477ac */ /* 0x000e6e0008000a00 */
[----:B------:R-:W2:Y:S01]  /*00e0*/  LDC.64 R4, c[0x0][0x388] ;  /* 0x0000e200ff047b82 */ /* 0x000ea20000000a00 */
[----:B0-----:R-:W-:-:S06]  /*00f0*/  IMAD.WIDE R2, R7, 0x4, R2 ;  /* 0x0000000407027825 */ /* 0x001fcc00078e0202 */
[----:B-1----:R-:W3:Y:S01]  /*0100*/  LDG.E R3, desc[UR4][R2.64] ;  /* 0x0000000402037981 */ /* 0x002ee2000c1e1900 */
[----:B--2---:R-:W-:-:S05]  /*0110*/  IMAD.WIDE R4, R7, 0x4, R4 ;  /* 0x0000000407047825 */ /* 0x004fca00078e0204 */
[----:B---3--:R-:W-:Y:S01]  /*0120*/  STG.E desc[UR4][R4.64], R3 ;  /* 0x0000000304007986 */ /* 0x008fe2000c101904 */
[----:B------:R-:W-:Y:S05]  /*0130*/  EXIT ;  /* 0x000000000000794d */ /* 0x000fea0003800000 */
.L_x_10:
        /* <DEDUP_REMOVED lines=12> */
.L_x_13:


//--------------------- .nv.shared.reserved.0     --------------------------
	.section	.nv.shared.reserved.0,"aw",@nobits
	.weak		__nv_reservedSMEM_offset_0_alias
	.size		__nv_reservedSMEM_offset_0_alias, 0, 64
	.other		__nv_reservedSMEM_offset_0_alias,@"STO_CUDA_RESERVED_SHARED STV_DEFAULT"
__nv_reservedSMEM_offset_0_alias:
	.zero		0
	.zero		64


//--------------------- .nv.constant0._Z6updatePfS_ifffi --------------------------
	.section	.nv.constant0._Z6updatePfS_ifffi,"a",@progbits
	.sectionflags	@""
	.align	4
.nv.constant0._Z6updatePfS_ifffi:
	.zero		932


//--------------------- .nv.constant0._Z10copy_arrayPfS_ii --------------------------
	.section	.nv.constant0._Z10copy_arrayPfS_ii,"a",@progbits
	.sectionflags	@""
	.align	4
.nv.constant0._Z10copy_arrayPfS_ii:
	.zero		920


//--------------------- SYMBOLS --------------------------

	.type		.nv.reservedSmem.offset0,@object
	.size		.nv.reservedSmem.offset0,0x4
